//
// Generated by NVIDIA NVVM Compiler
//
// Compiler Build ID: CL-36424714
// Cuda compilation tools, release 13.0, V13.0.88
// Based on NVVM 20.0.0
//

.version 9.0
.target sm_100
.address_size 64

	// .globl	_Z13blockmultiplyPfS_S_i
.extern .func  (.param .b32 func_retval0) vprintf
(
	.param .b64 vprintf_param_0,
	.param .b64 vprintf_param_1
)
;
// _ZZ13blockmultiplyPfS_S_iE6blockA has been demoted
.global .align 1 .b8 $str[35] = {73, 61, 37, 100, 32, 74, 61, 37, 100, 32, 105, 61, 37, 100, 32, 106, 61, 37, 100, 32, 107, 61, 37, 100, 32, 118, 61, 37, 32, 53, 46, 50, 102, 10};

.visible .entry _Z13blockmultiplyPfS_S_i(
	.param .u64 .ptr .align 1 _Z13blockmultiplyPfS_S_i_param_0,
	.param .u64 .ptr .align 1 _Z13blockmultiplyPfS_S_i_param_1,
	.param .u64 .ptr .align 1 _Z13blockmultiplyPfS_S_i_param_2,
	.param .u32 _Z13blockmultiplyPfS_S_i_param_3
)
{
	.local .align 16 .b8 	__local_depot0[32];
	.reg .b64 	%SP;
	.reg .b64 	%SPL;
	.reg .pred 	%p<10>;
	.reg .b32 	%r<88>;
	.reg .b32 	%f<6>;
	.reg .b64 	%rd<38>;
	.reg .b64 	%fd<21>;
	// demoted variable
	.shared .align 4 .b8 _ZZ13blockmultiplyPfS_S_iE6blockA[1024];
	mov.u64 	%SPL, __local_depot0;
	cvta.local.u64 	%SP, %SPL;
	ld.param.u32 	%r40, [_Z13blockmultiplyPfS_S_i_param_3];
	mov.u32 	%r42, %nctaid.x;
	mov.u32 	%r1, %ctaid.x;
	mov.u32 	%r2, %tid.x;
	mov.u32 	%r3, %tid.y;
	shl.b32 	%r43, %r1, 4;
	shl.b32 	%r44, %r2, 4;
	add.s32 	%r45, %r44, %r3;
	shl.b32 	%r46, %r45, 2;
	mov.u32 	%r47, _ZZ13blockmultiplyPfS_S_iE6blockA;
	add.s32 	%r4, %r47, %r46;
	add.s32 	%r5, %r43, %r2;
	mul.lo.s32 	%r6, %r40, %r5;
	setp.lt.u32 	%p1, %r42, 4;
	mov.b32 	%r87, 0;
	@%p1 bra 	$L__BB0_11;
	add.s32 	%r81, %r3, 32;
	add.s32 	%r80, %r3, %r6;
	mov.b32 	%r82, 0;
	add.u64 	%rd6, %SP, 0;
	mov.u64 	%rd8, $str;
$L__BB0_2:
	mov.b32 	%r49, 0;
	st.shared.u32 	[%r4], %r49;
	add.s32 	%r50, %r81, -32;
	max.s32 	%r51, %r5, %r50;
	setp.ge.s32 	%p2, %r51, %r40;
	mov.f64 	%fd16, 0d0000000000000000;
	@%p2 bra 	$L__BB0_4;
	ld.param.u64 	%rd35, [_Z13blockmultiplyPfS_S_i_param_0];
	cvta.to.global.u64 	%rd3, %rd35;
	mul.wide.u32 	%rd4, %r80, 4;
	add.s64 	%rd5, %rd3, %rd4;
	ld.global.f32 	%f1, [%rd5];
	st.shared.f32 	[%r4], %f1;
	cvt.f64.f32 	%fd16, %f1;
$L__BB0_4:
	ld.param.u64 	%rd36, [_Z13blockmultiplyPfS_S_i_param_0];
	cvta.to.global.u64 	%rd1, %rd36;
	mov.u32 	%r16, %ctaid.y;
	cvta.to.local.u64 	%rd7, %rd6;
	st.local.v4.u32 	[%rd7], {%r1, %r16, %r2, %r3};
	st.local.u32 	[%rd7+16], %r82;
	st.local.f64 	[%rd7+24], %fd16;
	cvta.global.u64 	%rd9, %rd8;
	{ // callseq 0, 0
	.param .b64 param0;
	st.param.b64 	[param0], %rd9;
	.param .b64 param1;
	st.param.b64 	[param1], %rd6;
	.param .b32 retval0;
	call.uni (retval0), 
	vprintf, 
	(
	param0, 
	param1
	);
	ld.param.b32 	%r52, [retval0];
	} // callseq 0
	mov.b32 	%r54, 0;
	st.shared.u32 	[%r4], %r54;
	add.s32 	%r55, %r81, -16;
	max.s32 	%r56, %r5, %r55;
	setp.ge.s32 	%p3, %r56, %r40;
	mov.f64 	%fd17, 0d0000000000000000;
	@%p3 bra 	$L__BB0_6;
	add.s32 	%r57, %r80, 16;
	mul.wide.u32 	%rd10, %r57, 4;
	add.s64 	%rd11, %rd1, %rd10;
	ld.global.f32 	%f2, [%rd11];
	st.shared.f32 	[%r4], %f2;
	cvt.f64.f32 	%fd17, %f2;
$L__BB0_6:
	cvta.to.local.u64 	%rd13, %rd6;
	st.local.v4.u32 	[%rd13], {%r1, %r16, %r2, %r3};
	add.s32 	%r21, %r82, 1;
	st.local.u32 	[%rd13+16], %r21;
	st.local.f64 	[%rd13+24], %fd17;
	cvta.global.u64 	%rd15, %rd8;
	{ // callseq 1, 0
	.param .b64 param0;
	st.param.b64 	[param0], %rd15;
	.param .b64 param1;
	st.param.b64 	[param1], %rd6;
	.param .b32 retval0;
	call.uni (retval0), 
	vprintf, 
	(
	param0, 
	param1
	);
	ld.param.b32 	%r58, [retval0];
	} // callseq 1
	mov.b32 	%r60, 0;
	st.shared.u32 	[%r4], %r60;
	max.s32 	%r61, %r5, %r81;
	setp.ge.s32 	%p4, %r61, %r40;
	mov.f64 	%fd18, 0d0000000000000000;
	@%p4 bra 	$L__BB0_8;
	add.s32 	%r62, %r80, 32;
	mul.wide.u32 	%rd16, %r62, 4;
	add.s64 	%rd17, %rd1, %rd16;
	ld.global.f32 	%f3, [%rd17];
	st.shared.f32 	[%r4], %f3;
	cvt.f64.f32 	%fd18, %f3;
$L__BB0_8:
	cvta.to.local.u64 	%rd19, %rd6;
	st.local.v4.u32 	[%rd19], {%r1, %r16, %r2, %r3};
	add.s32 	%r22, %r21, 1;
	st.local.u32 	[%rd19+16], %r22;
	st.local.f64 	[%rd19+24], %fd18;
	cvta.global.u64 	%rd21, %rd8;
	{ // callseq 2, 0
	.param .b64 param0;
	st.param.b64 	[param0], %rd21;
	.param .b64 param1;
	st.param.b64 	[param1], %rd6;
	.param .b32 retval0;
	call.uni (retval0), 
	vprintf, 
	(
	param0, 
	param1
	);
	ld.param.b32 	%r63, [retval0];
	} // callseq 2
	mov.b32 	%r65, 0;
	st.shared.u32 	[%r4], %r65;
	add.s32 	%r66, %r81, 16;
	max.s32 	%r67, %r5, %r66;
	setp.ge.s32 	%p5, %r67, %r40;
	mov.f64 	%fd19, 0d0000000000000000;
	@%p5 bra 	$L__BB0_10;
	add.s32 	%r68, %r80, 48;
	mul.wide.u32 	%rd22, %r68, 4;
	add.s64 	%rd23, %rd1, %rd22;
	ld.global.f32 	%f4, [%rd23];
	st.shared.f32 	[%r4], %f4;
	cvt.f64.f32 	%fd19, %f4;
$L__BB0_10:
	cvta.to.local.u64 	%rd25, %rd6;
	st.local.v4.u32 	[%rd25], {%r1, %r16, %r2, %r3};
	add.s32 	%r69, %r22, 1;
	st.local.u32 	[%rd25+16], %r69;
	st.local.f64 	[%rd25+24], %fd19;
	cvta.global.u64 	%rd27, %rd8;
	{ // callseq 3, 0
	.param .b64 param0;
	st.param.b64 	[param0], %rd27;
	.param .b64 param1;
	st.param.b64 	[param1], %rd6;
	.param .b32 retval0;
	call.uni (retval0), 
	vprintf, 
	(
	param0, 
	param1
	);
	ld.param.b32 	%r70, [retval0];
	} // callseq 3
	add.s32 	%r81, %r81, 64;
	add.s32 	%r80, %r80, 64;
	add.s32 	%r82, %r22, 2;
	and.b32  	%r87, %r42, 2147483644;
	setp.ne.s32 	%p6, %r82, %r87;
	@%p6 bra 	$L__BB0_2;
$L__BB0_11:
	and.b32  	%r28, %r42, 3;
	setp.eq.s32 	%p7, %r28, 0;
	@%p7 bra 	$L__BB0_16;
	shl.b32 	%r74, %r87, 4;
	add.s32 	%r85, %r3, %r74;
	mad.lo.s32 	%r86, %r40, %r5, %r85;
	neg.s32 	%r84, %r28;
	add.u64 	%rd31, %SP, 0;
	mov.u64 	%rd33, $str;
$L__BB0_13:
	.pragma "nounroll";
	mov.b32 	%r75, 0;
	st.shared.u32 	[%r4], %r75;
	max.s32 	%r76, %r5, %r85;
	setp.ge.s32 	%p8, %r76, %r40;
	mov.f64 	%fd20, 0d0000000000000000;
	@%p8 bra 	$L__BB0_15;
	ld.param.u64 	%rd37, [_Z13blockmultiplyPfS_S_i_param_0];
	cvta.to.global.u64 	%rd28, %rd37;
	mul.wide.u32 	%rd29, %r86, 4;
	add.s64 	%rd30, %rd28, %rd29;
	ld.global.f32 	%f5, [%rd30];
	st.shared.f32 	[%r4], %f5;
	cvt.f64.f32 	%fd20, %f5;
$L__BB0_15:
	mov.u32 	%r77, %ctaid.y;
	cvta.to.local.u64 	%rd32, %rd31;
	st.local.v4.u32 	[%rd32], {%r1, %r77, %r2, %r3};
	st.local.u32 	[%rd32+16], %r87;
	st.local.f64 	[%rd32+24], %fd20;
	cvta.global.u64 	%rd34, %rd33;
	{ // callseq 4, 0
	.param .b64 param0;
	st.param.b64 	[param0], %rd34;
	.param .b64 param1;
	st.param.b64 	[param1], %rd31;
	.param .b32 retval0;
	call.uni (retval0), 
	vprintf, 
	(
	param0, 
	param1
	);
	ld.param.b32 	%r78, [retval0];
	} // callseq 4
	add.s32 	%r87, %r87, 1;
	add.s32 	%r86, %r86, 16;
	add.s32 	%r85, %r85, 16;
	add.s32 	%r84, %r84, 1;
	setp.ne.s32 	%p9, %r84, 0;
	@%p9 bra 	$L__BB0_13;
$L__BB0_16:
	ret;

}


// ===== COMPILED SASS (sm_100) =====

	.target	sm_100

	.elftype	@"ET_EXEC"


//--------------------- .note.nv.tkinfo           --------------------------
	.section	.note.nv.tkinfo,"",@"SHT_NOTE"
	.sectionflags	@"SHF_NOTE_NV_TKINFO"
	.tkinfo
        /*0018*/ 	.word	0x00000002
        /*0030*/ 	.string	""
        /*0030*/ 	.string	"ptxas"
        /*0030*/ 	.string	"Cuda compilation tools, release 13.0, V13.0.88"
        /*0030*/ 	.string	"Build cuda_13.0.r13.0/compiler.36424714_0"
        /*0030*/ 	.string	"-arch sm_100 -m 64 "



//--------------------- .note.nv.cuinfo           --------------------------
	.section	.note.nv.cuinfo,"",@"SHT_NOTE"
	.sectionflags	@"SHF_NOTE_NV_CUINFO"
        /*0018*/ 	.short	0x0002
        /*001a*/ 	.short	0x0064
        /*001c*/ 	.short	0x0082
	.zero		2


//--------------------- .nv.info                  --------------------------
	.section	.nv.info,"",@"SHT_CUDA_INFO"
	.align	4


	//----- nvinfo : EIATTR_REGCOUNT
	.align		4
        /*0000*/ 	.byte	0x04, 0x2f
        /*0002*/ 	.short	(.L_2 - .L_1)
	.align		4
.L_1:
        /*0004*/ 	.word	index@(_Z13blockmultiplyPfS_S_i)
        /*0008*/ 	.word	0x0000001f


	//----- nvinfo : EIATTR_FRAME_SIZE
	.align		4
.L_2:
        /*000c*/ 	.byte	0x04, 0x11
        /*000e*/ 	.short	(.L_4 - .L_3)
	.align		4
.L_3:
        /*0010*/ 	.word	index@(_Z13blockmultiplyPfS_S_i)
        /*0014*/ 	.word	0x00000020


	//----- nvinfo : EIATTR_MIN_STACK_SIZE
	.align		4
.L_4:
        /*0018*/ 	.byte	0x04, 0x12
        /*001a*/ 	.short	(.L_6 - .L_5)
	.align		4
.L_5:
        /*001c*/ 	.word	index@(_Z13blockmultiplyPfS_S_i)
        /*0020*/ 	.word	0x00000020
.L_6:


//--------------------- .nv.compat                --------------------------
	.section	.nv.compat,"",@"SHT_CUDA_COMPAT_INFO"
	.align	4
        /*0000*/ 	.byte	0x02, 0x09, 0x00, 0x00, 0x02, 0x02, 0x01, 0x00, 0x02, 0x05, 0x05, 0x00, 0x03, 0x07, 0x01, 0x01
        /*0010*/ 	.byte	0x02, 0x03, 0x00, 0x00, 0x02, 0x06, 0x01, 0x00, 0x04, 0x0b, 0x08, 0x00, 0x09, 0x00, 0x00, 0x00
        /*0020*/ 	.byte	0x00, 0x00, 0x00, 0x00


//--------------------- .nv.info._Z13blockmultiplyPfS_S_i --------------------------
	.section	.nv.info._Z13blockmultiplyPfS_S_i,"",@"SHT_CUDA_INFO"
	.sectionflags	@""
	.align	4


	//----- nvinfo : EIATTR_CUDA_API_VERSION
	.align		4
        /*0000*/ 	.byte	0x04, 0x37
        /*0002*/ 	.short	(.L_8 - .L_7)
.L_7:
        /*0004*/ 	.word	0x00000082


	//----- nvinfo : EIATTR_KPARAM_INFO
	.align		4
.L_8:
        /*0008*/ 	.byte	0x04, 0x17
        /*000a*/ 	.short	(.L_10 - .L_9)
.L_9:
        /*000c*/ 	.word	0x00000000
        /*0010*/ 	.short	0x0003
        /*0012*/ 	.short	0x0018
        /*0014*/ 	.byte	0x00, 0xf0, 0x11, 0x00


	//----- nvinfo : EIATTR_KPARAM_INFO
	.align		4
.L_10:
        /*0018*/ 	.byte	0x04, 0x17
        /*001a*/ 	.short	(.L_12 - .L_11)
.L_11:
        /*001c*/ 	.word	0x00000000
        /*0020*/ 	.short	0x0002
        /*0022*/ 	.short	0x0010
        /*0024*/ 	.byte	0x00, 0xf5, 0x21, 0x00


	//----- nvinfo : EIATTR_KPARAM_INFO
	.align		4
.L_12:
        /*0028*/ 	.byte	0x04, 0x17
        /*002a*/ 	.short	(.L_14 - .L_13)
.L_13:
        /*002c*/ 	.word	0x00000000
        /*0030*/ 	.short	0x0001
        /*0032*/ 	.short	0x0008
        /*0034*/ 	.byte	0x00, 0xf5, 0x21, 0x00


	//----- nvinfo : EIATTR_KPARAM_INFO
	.align		4
.L_14:
        /*0038*/ 	.byte	0x04, 0x17
        /*003a*/ 	.short	(.L_16 - .L_15)
.L_15:
        /*003c*/ 	.word	0x00000000
        /*0040*/ 	.short	0x0000
        /*0042*/ 	.short	0x0000
        /*0044*/ 	.byte	0x00, 0xf5, 0x21, 0x00


	//----- nvinfo : EIATTR_SPARSE_MMA_MASK
	.align		4
.L_16:
        /*0048*/ 	.byte	0x03, 0x50
        /*004a*/ 	.short	0x0000


	//----- nvinfo : EIATTR_MAXREG_COUNT
	.align		4
        /*004c*/ 	.byte	0x03, 0x1b
        /*004e*/ 	.short	0x00ff


	//----- nvinfo : EIATTR_EXTERNS
	.align		4
        /*0050*/ 	.byte	0x04, 0x0f
        /*0052*/ 	.short	(.L_18 - .L_17)


	//   ....[0]....
	.align		4
.L_17:
        /*0054*/ 	.word	index@(vprintf)


	//----- nvinfo : EIATTR_MERCURY_ISA_VERSION
	.align		4
.L_18:
        /*0058*/ 	.byte	0x03, 0x5f
        /*005a*/ 	.short	0x0101


	//----- nvinfo : EIATTR_VRC_CTA_INIT_COUNT
	.align		4
        /*005c*/ 	.byte	0x02, 0x4a
	.zero		1
	.zero		1


	//----- nvinfo : EIATTR_SYSCALL_OFFSETS
	.align		4
        /*0060*/ 	.byte	0x04, 0x46
        /*0062*/ 	.short	(.L_20 - .L_19)


	//   ....[0]....
.L_19:
        /*0064*/ 	.word	0x00000320


	//   ....[1]....
        /*0068*/ 	.word	0x000004b0


	//   ....[2]....
        /*006c*/ 	.word	0x00000640


	//   ....[3]....
        /*0070*/ 	.word	0x000007d0


	//   ....[4]....
        /*0074*/ 	.word	0x00000a60


	//----- nvinfo : EIATTR_EXIT_INSTR_OFFSETS
	.align		4
.L_20:
        /*0078*/ 	.byte	0x04, 0x1c
        /*007a*/ 	.short	(.L_22 - .L_21)


	//   ....[0]....
.L_21:
        /*007c*/ 	.word	0x00000870


	//   ....[1]....
        /*0080*/ 	.word	0x00000ac0


	//----- nvinfo : EIATTR_CRS_STACK_SIZE
	.align		4
.L_22:
        /*0084*/ 	.byte	0x04, 0x1e
        /*0086*/ 	.short	(.L_24 - .L_23)
.L_23:
        /*0088*/ 	.word	0x00000000


	//----- nvinfo : EIATTR_CBANK_PARAM_SIZE
	.align		4
.L_24:
        /*008c*/ 	.byte	0x03, 0x19
        /*008e*/ 	.short	0x001c


	//----- nvinfo : EIATTR_PARAM_CBANK
	.align		4
        /*0090*/ 	.byte	0x04, 0x0a
        /*0092*/ 	.short	(.L_26 - .L_25)
	.align		4
.L_25:
        /*0094*/ 	.word	index@(.nv.constant0._Z13blockmultiplyPfS_S_i)
        /*0098*/ 	.short	0x0380
        /*009a*/ 	.short	0x001c


	//----- nvinfo : EIATTR_SW_WAR
	.align		4
.L_26:
        /*009c*/ 	.byte	0x04, 0x36
        /*009e*/ 	.short	(.L_28 - .L_27)
.L_27:
        /*00a0*/ 	.word	0x00000008
.L_28:


//--------------------- .nv.callgraph             --------------------------
	.section	.nv.callgraph,"",@"SHT_CUDA_CALLGRAPH"
	.align	4
	.sectionentsize	8
	.align		4
        /*0000*/ 	.word	0x00000000
	.align		4
        /*0004*/ 	.word	0xffffffff
	.align		4
        /*0008*/ 	.word	index@(_Z13blockmultiplyPfS_S_i)
	.align		4
        /*000c*/ 	.word	index@(vprintf)
	.align		4
        /*0010*/ 	.word	0x00000000
	.align		4
        /*0014*/ 	.word	0xfffffffe
	.align		4
        /*0018*/ 	.word	0x00000000
	.align		4
        /*001c*/ 	.word	0xfffffffd
	.align		4
        /*0020*/ 	.word	0x00000000
	.align		4
        /*0024*/ 	.word	0xfffffffc


//--------------------- .nv.constant4             --------------------------
	.section	.nv.constant4,"a",@progbits
	.align	8
	.align		8
.nv.constant4:
        /*0000*/ 	.dword	vprintf
	.align		8
        /*0008*/ 	.dword	$str


//--------------------- .text._Z13blockmultiplyPfS_S_i --------------------------
	.section	.text._Z13blockmultiplyPfS_S_i,"ax",@progbits
	.align	128
        .global         _Z13blockmultiplyPfS_S_i
        .type           _Z13blockmultiplyPfS_S_i,@function
        .size           _Z13blockmultiplyPfS_S_i,(.L_x_10 - _Z13blockmultiplyPfS_S_i)
        .other          _Z13blockmultiplyPfS_S_i,@"STO_CUDA_ENTRY STV_DEFAULT"
_Z13blockmultiplyPfS_S_i:
.text._Z13blockmultiplyPfS_S_i:
[----:B------:R-:W0:Y:S01]  /*0000*/  LDC R1, c[0x0][0x37c] ;  /* 0x0000df00ff017b82 */ /* 0x000e220000000800 */
[----:B------:R-:W1:Y:S01]  /*0010*/  S2R R18, SR_TID.X ;  /* 0x0000000000127919 */ /* 0x000e620000002100 */
[----:B------:R-:W2:Y:S06]  /*0020*/  LDCU UR7, c[0x0][0x2fc] ;  /* 0x00005f80ff0777ac */ /* 0x000eac0008000800 */
[----:B------:R-:W3:Y:S01]  /*0030*/  LDC R25, c[0x0][0x370] ;  /* 0x0000dc00ff197b82 */ /* 0x000ee20000000800 */
[----:B0-----:R-:W-:Y:S01]  /*0040*/  VIADD R1, R1, 0xffffffe0 ;  /* 0xffffffe001017836 */ /* 0x001fe20000000000 */
[----:B------:R-:W1:Y:S01]  /*0050*/  S2R R19, SR_TID.Y ;  /* 0x0000000000137919 */ /* 0x000e620000002200 */
[----:B------:R-:W0:Y:S01]  /*0060*/  LDCU UR6, c[0x0][0x2f8] ;  /* 0x00005f00ff0677ac */ /* 0x000e220008000800 */
[----:B------:R-:W-:Y:S01]  /*0070*/  IMAD.MOV.U32 R26, RZ, RZ, RZ ;  /* 0x000000ffff1a7224 */ /* 0x000fe200078e00ff */
[----:B------:R-:W4:Y:S01]  /*0080*/  S2R R16, SR_CTAID.X ;  /* 0x0000000000107919 */ /* 0x000f220000002500 */
[----:B------:R-:W-:-:S02]  /*0090*/  UMOV UR4, 0x400 ;  /* 0x0000040000047882 */ /* 0x000fc40000000000 */
[----:B------:R-:W5:Y:S01]  /*00a0*/  S2UR UR5, SR_CgaCtaId ;  /* 0x00000000000579c3 */ /* 0x000f620000008800 */
[----:B------:R-:W1:Y:S01]  /*00b0*/  LDCU.64 UR36, c[0x0][0x358] ;  /* 0x00006b00ff2477ac */ /* 0x000e620008000a00 */
[----:B------:R-:W1:Y:S01]  /*00c0*/  LDCU UR39, c[0x0][0x398] ;  /* 0x00007300ff2777ac */ /* 0x000e620008000800 */
[----:B0-----:R-:W-:Y:S02]  /*00d0*/  IADD3 R2, P1, PT, R1, UR6, RZ ;  /* 0x0000000601027c10 */ /* 0x001fe4000ff3e0ff */
[----:B---3--:R-:W-:-:S03]  /*00e0*/  ISETP.GE.U32.AND P0, PT, R25, 0x4, PT ;  /* 0x000000041900780c */ /* 0x008fc60003f06070 */
[----:B--2---:R-:W-:Y:S01]  /*00f0*/  IMAD.X R22, RZ, RZ, UR7, P1 ;  /* 0x00000007ff167e24 */ /* 0x004fe200088e06ff */
[----:B-----5:R-:W-:Y:S01]  /*0100*/  ULEA UR4, UR5, UR4, 0x18 ;  /* 0x0000000405047291 */ /* 0x020fe2000f8ec0ff */
[----:B-1----:R-:W-:Y:S01]  /*0110*/  IMAD R28, R18, 0x10, R19 ;  /* 0x00000010121c7824 */ /* 0x002fe200078e0213 */
[----:B----4-:R-:W-:-:S04]  /*0120*/  LEA R24, R16, R18, 0x4 ;  /* 0x0000001210187211 */ /* 0x010fc800078e20ff */
[----:B------:R-:W-:-:S03]  /*0130*/  LEA R28, R28, UR4, 0x2 ;  /* 0x000000041c1c7c11 */ /* 0x000fc6000f8e10ff */
[----:B------:R-:W-:Y:S05]  /*0140*/  @!P0 BRA `(.L_x_0) ;  /* 0x0000000400c48947 */ /* 0x000fea0003800000 */
[----:B------:R-:W0:Y:S01]  /*0150*/  LDCU UR4, c[0x0][0x398] ;  /* 0x00007300ff0477ac */ /* 0x000e220008000800 */
[----:B------:R-:W-:Y:S01]  /*0160*/  BSSY.RECONVERGENT B6, `(.L_x_1) ;  /* 0x000006e000067945 */ /* 0x000fe20003800200 */
[----:B------:R-:W-:Y:S02]  /*0170*/  VIADD R27, R19, 0x20 ;  /* 0x00000020131b7836 */ /* 0x000fe40000000000 */
[----:B------:R-:W-:Y:S01]  /*0180*/  IMAD.MOV.U32 R23, RZ, RZ, RZ ;  /* 0x000000ffff177224 */ /* 0x000fe200078e00ff */
[----:B------:R-:W1:Y:S01]  /*0190*/  LDCU UR38, c[0x0][0x398] ;  /* 0x00007300ff2677ac */ /* 0x000e620008000800 */
[----:B0-----:R-:W-:-:S07]  /*01a0*/  IMAD R26, R24, UR4, R19 ;  /* 0x00000004181a7c24 */ /* 0x001fce000f8e0213 */
.L_x_6:
[----:B------:R-:W-:Y:S01]  /*01b0*/  VIADDMNMX R0, R27, 0xffffffe0, R24, !PT ;  /* 0xffffffe01b007846 */ /* 0x000fe20007800118 */
[----:B------:R-:W-:-:S03]  /*01c0*/  HFMA2 R3, -RZ, RZ, 0, 0 ;  /* 0x00000000ff037431 */ /* 0x000fc600000001ff */
[----:B-1----:R-:W-:-:S13]  /*01d0*/  ISETP.GE.AND P0, PT, R0, UR38, PT ;  /* 0x0000002600007c0c */ /* 0x002fda000bf06270 */
[----:B------:R-:W0:Y:S02]  /*01e0*/  @!P0 LDC.64 R4, c[0x0][0x380] ;  /* 0x0000e000ff048b82 */ /* 0x000e240000000a00 */
[----:B0-----:R-:W-:-:S05]  /*01f0*/  @!P0 IMAD.WIDE.U32 R4, R26, 0x4, R4 ;  /* 0x000000041a048825 */ /* 0x001fca00078e0004 */
[----:B------:R0:W2:Y:S01]  /*0200*/  @!P0 LDG.E R3, desc[UR36][R4.64] ;  /* 0x0000002404038981 */ /* 0x0000a2000c1e1900 */
[----:B------:R-:W1:Y:S01]  /*0210*/  LDCU UR4, c[0x0][0x2f8] ;  /* 0x00005f00ff0477ac */ /* 0x000e620008000800 */
[----:B------:R-:W-:Y:S02]  /*0220*/  CS2R R10, SRZ ;  /* 0x00000000000a7805 */ /* 0x000fe4000001ff00 */
[----:B------:R-:W-:Y:S01]  /*0230*/  MOV R8, 0x0 ;  /* 0x0000000000087802 */ /* 0x000fe20000000f00 */
[----:B------:R-:W3:Y:S01]  /*0240*/  S2R R17, SR_CTAID.Y ;  /* 0x0000000000117919 */ /* 0x000ee20000002600 */
[----:B------:R-:W-:Y:S01]  /*0250*/  MOV R6, R2 ;  /* 0x0000000200067202 */ /* 0x000fe20000000f00 */
[----:B------:R-:W-:-:S03]  /*0260*/  IMAD.MOV.U32 R7, RZ, RZ, R22 ;  /* 0x000000ffff077224 */ /* 0x000fc600078e0016 */
[----:B------:R-:W4:Y:S01]  /*0270*/  LDC.64 R8, c[0x4][R8] ;  /* 0x0100000008087b82 */ /* 0x000f220000000a00 */
[----:B-1----:R-:W-:Y:S01]  /*0280*/  VIADD R0, R2, -UR4 ;  /* 0x8000000402007c36 */ /* 0x002fe20008000000 */
[----:B------:R-:W0:Y:S04]  /*0290*/  LDCU.64 UR4, c[0x4][0x8] ;  /* 0x01000100ff0477ac */ /* 0x000e280008000a00 */
[----:B------:R1:W-:Y:S04]  /*02a0*/  STL [R0+0x10], R23 ;  /* 0x0000101700007387 */ /* 0x0003e80000100800 */
[----:B---3--:R1:W-:Y:S01]  /*02b0*/  STL.128 [R0], R16 ;  /* 0x0000001000007387 */ /* 0x0083e20000100c00 */
[----:B0-----:R-:W-:-:S02]  /*02c0*/  IMAD.U32 R4, RZ, RZ, UR4 ;  /* 0x00000004ff047e24 */ /* 0x001fc4000f8e00ff */
[----:B------:R-:W-:Y:S01]  /*02d0*/  IMAD.U32 R5, RZ, RZ, UR5 ;  /* 0x00000005ff057e24 */ /* 0x000fe2000f8e00ff */
[----:B--2---:R-:W0:Y:S01]  /*02e0*/  @!P0 F2F.F64.F32 R10, R3 ;  /* 0x00000003000a8310 */ /* 0x004e220000201800 */
[----:B------:R1:W-:Y:S04]  /*02f0*/  STS [R28], R3 ;  /* 0x000000031c007388 */ /* 0x0003e80000000800 */
[----:B0---4-:R1:W-:Y:S02]  /*0300*/  STL.64 [R0+0x18], R10 ;  /* 0x0000180a00007387 */ /* 0x0113e40000100a00 */
[----:B------:R-:W-:-:S07]  /*0310*/  LEPC R20, `(.L_x_2) ;  /* 0x000000001014794e */ /* 0x000fce0000000000 */
[----:B-1----:R-:W-:Y:S05]  /*0320*/  CALL.ABS.NOINC R8 ;  /* 0x0000000008007343 */ /* 0x002fea0003c00000 */
.L_x_2:
[----:B------:R-:W-:Y:S01]  /*0330*/  VIADDMNMX R0, R27, 0xfffffff0, R24, !PT ;  /* 0xfffffff01b007846 */ /* 0x000fe20007800118 */
[----:B------:R-:W-:-:S03]  /*0340*/  IMAD.MOV.U32 R13, RZ, RZ, RZ ;  /* 0x000000ffff0d7224 */ /* 0x000fc600078e00ff */
[----:B------:R-:W-:-:S13]  /*0350*/  ISETP.GE.AND P0, PT, R0, UR38, PT ;  /* 0x0000002600007c0c */ /* 0x000fda000bf06270 */
[----:B------:R-:W0:Y:S01]  /*0360*/  @!P0 LDC.64 R4, c[0x0][0x380] ;  /* 0x0000e000ff048b82 */ /* 0x000e220000000a00 */
[----:B------:R-:W-:-:S04]  /*0370*/  @!P0 VIADD R3, R26, 0x10 ;  /* 0x000000101a038836 */ /* 0x000fc80000000000 */
[----:B0-----:R-:W-:-:S05]  /*0380*/  @!P0 IMAD.WIDE.U32 R4, R3, 0x4, R4 ;  /* 0x0000000403048825 */ /* 0x001fca00078e0004 */
[----:B------:R0:W2:Y:S01]  /*0390*/  @!P0 LDG.E R13, desc[UR36][R4.64] ;  /* 0x00000024040d8981 */ /* 0x0000a2000c1e1900 */
[----:B------:R-:W1:Y:S01]  /*03a0*/  LDCU UR4, c[0x0][0x2f8] ;  /* 0x00005f00ff0477ac */ /* 0x000e620008000800 */
[----:B------:R-:W-:Y:S02]  /*03b0*/  CS2R R10, SRZ ;  /* 0x00000000000a7805 */ /* 0x000fe4000001ff00 */
[----:B------:R-:W-:Y:S01]  /*03c0*/  MOV R8, 0x0 ;  /* 0x0000000000087802 */ /* 0x000fe20000000f00 */
[----:B------:R-:W-:Y:S01]  /*03d0*/  VIADD R0, R23, 0x1 ;  /* 0x0000000117007836 */ /* 0x000fe20000000000 */
[----:B------:R-:W-:Y:S01]  /*03e0*/  MOV R6, R2 ;  /* 0x0000000200067202 */ /* 0x000fe20000000f00 */
[----:B------:R-:W-:-:S03]  /*03f0*/  IMAD.MOV.U32 R7, RZ, RZ, R22 ;  /* 0x000000ffff077224 */ /* 0x000fc600078e0016 */
[----:B------:R-:W3:Y:S01]  /*0400*/  LDC.64 R8, c[0x4][R8] ;  /* 0x0100000008087b82 */ /* 0x000ee20000000a00 */
[----:B-1----:R-:W-:Y:S01]  /*0410*/  IADD3 R3, PT, PT, R2, -UR4, RZ ;  /* 0x8000000402037c10 */ /* 0x002fe2000fffe0ff */
[----:B------:R-:W0:Y:S04]  /*0420*/  LDCU.64 UR4, c[0x4][0x8] ;  /* 0x01000100ff0477ac */ /* 0x000e280008000a00 */
[----:B------:R1:W-:Y:S04]  /*0430*/  STL.128 [R3], R16 ;  /* 0x0000001003007387 */ /* 0x0003e80000100c00 */
[----:B------:R1:W-:Y:S01]  /*0440*/  STL [R3+0x10], R0 ;  /* 0x0000100003007387 */ /* 0x0003e20000100800 */
[----:B0-----:R-:W-:-:S02]  /*0450*/  IMAD.U32 R4, RZ, RZ, UR4 ;  /* 0x00000004ff047e24 */ /* 0x001fc4000f8e00ff */
[----:B------:R-:W-:Y:S01]  /*0460*/  IMAD.U32 R5, RZ, RZ, UR5 ;  /* 0x00000005ff057e24 */ /* 0x000fe2000f8e00ff */
[----:B--2---:R-:W0:Y:S01]  /*0470*/  @!P0 F2F.F64.F32 R10, R13 ;  /* 0x0000000d000a8310 */ /* 0x004e220000201800 */
[----:B------:R1:W-:Y:S04]  /*0480*/  STS [R28], R13 ;  /* 0x0000000d1c007388 */ /* 0x0003e80000000800 */
[----:B0--3--:R1:W-:Y:S02]  /*0490*/  STL.64 [R3+0x18], R10 ;  /* 0x0000180a03007387 */ /* 0x0093e40000100a00 */
[----:B------:R-:W-:-:S07]  /*04a0*/  LEPC R20, `(.L_x_3) ;  /* 0x000000001014794e */ /* 0x000fce0000000000 */
[----:B-1----:R-:W-:Y:S05]  /*04b0*/  CALL.ABS.NOINC R8 ;  /* 0x0000000008007343 */ /* 0x002fea0003c00000 */
.L_x_3:
[----:B------:R-:W-:Y:S01]  /*04c0*/  VIMNMX R0, PT, PT, R24, R27, !PT ;  /* 0x0000001b18007248 */ /* 0x000fe20007fe0100 */
        /* <DEDUP_REMOVED lines=24> */
.L_x_4:
        /* <DEDUP_REMOVED lines=25> */
.L_x_5:
[----:B------:R-:W-:Y:S01]  /*07e0*/  VIADD R23, R23, 0x4 ;  /* 0x0000000417177836 */ /* 0x000fe20000000000 */
[----:B------:R-:W-:Y:S01]  /*07f0*/  LOP3.LUT R0, R25, 0x7ffffffc, RZ, 0xc0, !PT ;  /* 0x7ffffffc19007812 */ /* 0x000fe200078ec0ff */
[----:B------:R-:W-:Y:S01]  /*0800*/  VIADD R27, R27, 0x40 ;  /* 0x000000401b1b7836 */ /* 0x000fe20000000000 */
[----:B------:R-:W-:Y:S02]  /*0810*/  IADD3 R26, PT, PT, R26, 0x40, RZ ;  /* 0x000000401a1a7810 */ /* 0x000fe40007ffe0ff */
[----:B------:R-:W-:-:S13]  /*0820*/  ISETP.NE.AND P0, PT, R23, R0, PT ;  /* 0x000000001700720c */ /* 0x000fda0003f05270 */
[----:B------:R-:W-:Y:S05]  /*0830*/  @P0 BRA `(.L_x_6) ;  /* 0xfffffff8005c0947 */ /* 0x000fea000383ffff */
[----:B------:R-:W-:Y:S05]  /*0840*/  BSYNC.RECONVERGENT B6 ;  /* 0x0000000000067941 */ /* 0x000fea0003800200 */
.L_x_1:
[----:B------:R-:W-:-:S07]  /*0850*/  IMAD.MOV.U32 R26, RZ, RZ, R0 ;  /* 0x000000ffff1a7224 */ /* 0x000fce00078e0000 */
.L_x_0:
[----:B------:R-:W-:-:S13]  /*0860*/  LOP3.LUT P0, R23, R25, 0x3, RZ, 0xc0, !PT ;  /* 0x0000000319177812 */ /* 0x000fda000780c0ff */
[----:B------:R-:W-:Y:S05]  /*0870*/  @!P0 EXIT ;  /* 0x000000000000894d */ /* 0x000fea0003800000 */
[----:B------:R-:W0:Y:S01]  /*0880*/  LDCU UR4, c[0x0][0x398] ;  /* 0x00007300ff0477ac */ /* 0x000e220008000800 */
[----:B------:R-:W-:Y:S01]  /*0890*/  IMAD R27, R26, 0x10, R19 ;  /* 0x000000101a1b7824 */ /* 0x000fe200078e0213 */
[----:B------:R-:W-:-:S03]  /*08a0*/  IADD3 R23, PT, PT, -R23, RZ, RZ ;  /* 0x000000ff17177210 */ /* 0x000fc60007ffe1ff */
[----:B0-----:R-:W-:-:S07]  /*08b0*/  IMAD R25, R24, UR4, R27 ;  /* 0x0000000418197c24 */ /* 0x001fce000f8e021b */
.L_x_8:
[----:B------:R-:W-:Y:S01]  /*08c0*/  VIMNMX R0, PT, PT, R24, R27, !PT ;  /* 0x0000001b18007248 */ /* 0x000fe20007fe0100 */
[----:B------:R-:W-:-:S03]  /*08d0*/  IMAD.MOV.U32 R13, RZ, RZ, RZ ;  /* 0x000000ffff0d7224 */ /* 0x000fc600078e00ff */
[----:B------:R-:W-:-:S13]  /*08e0*/  ISETP.GE.AND P0, PT, R0, UR39, PT ;  /* 0x0000002700007c0c */ /* 0x000fda000bf06270 */
[----:B------:R-:W0:Y:S02]  /*08f0*/  @!P0 LDC.64 R4, c[0x0][0x380] ;  /* 0x0000e000ff048b82 */ /* 0x000e240000000a00 */
[----:B0-----:R-:W-:-:S05]  /*0900*/  @!P0 IMAD.WIDE.U32 R4, R25, 0x4, R4 ;  /* 0x0000000419048825 */ /* 0x001fca00078e0004 */
[----:B------:R0:W2:Y:S01]  /*0910*/  @!P0 LDG.E R13, desc[UR36][R4.64] ;  /* 0x00000024040d8981 */ /* 0x0000a2000c1e1900 */
[----:B------:R-:W1:Y:S01]  /*0920*/  LDCU UR4, c[0x0][0x2f8] ;  /* 0x00005f00ff0477ac */ /* 0x000e620008000800 */
[----:B------:R-:W-:Y:S02]  /*0930*/  CS2R R10, SRZ ;  /* 0x00000000000a7805 */ /* 0x000fe4000001ff00 */
[----:B------:R-:W-:Y:S01]  /*0940*/  MOV R8, 0x0 ;  /* 0x0000000000087802 */ /* 0x000fe20000000f00 */
[----:B------:R-:W3:Y:S01]  /*0950*/  S2R R17, SR_CTAID.Y ;  /* 0x0000000000117919 */ /* 0x000ee20000002600 */
[----:B------:R-:W-:Y:S01]  /*0960*/  IADD3 R23, PT, PT, R23, 0x1, RZ ;  /* 0x0000000117177810 */ /* 0x000fe20007ffe0ff */
[----:B------:R-:W-:Y:S01]  /*0970*/  IMAD.MOV.U32 R7, RZ, RZ, R22 ;  /* 0x000000ffff077224 */ /* 0x000fe200078e0016 */
[----:B------:R-:W-:Y:S02]  /*0980*/  MOV R6, R2 ;  /* 0x0000000200067202 */ /* 0x000fe40000000f00 */
[----:B------:R-:W4:Y:S01]  /*0990*/  LDC.64 R8, c[0x4][R8] ;  /* 0x0100000008087b82 */ /* 0x000f220000000a00 */
[----:B-1----:R-:W-:Y:S01]  /*09a0*/  VIADD R3, R2, -UR4 ;  /* 0x8000000402037c36 */ /* 0x002fe20008000000 */
[----:B------:R-:W0:Y:S04]  /*09b0*/  LDCU.64 UR4, c[0x4][0x8] ;  /* 0x01000100ff0477ac */ /* 0x000e280008000a00 */
[----:B------:R-:W-:Y:S04]  /*09c0*/  STL [R3+0x10], R26 ;  /* 0x0000101a03007387 */ /* 0x000fe80000100800 */
[----:B---3--:R1:W-:Y:S01]  /*09d0*/  STL.128 [R3], R16 ;  /* 0x0000001003007387 */ /* 0x0083e20000100c00 */
[----:B0-----:R-:W-:-:S02]  /*09e0*/  IMAD.U32 R4, RZ, RZ, UR4 ;  /* 0x00000004ff047e24 */ /* 0x001fc4000f8e00ff */
[----:B------:R-:W-:Y:S01]  /*09f0*/  IMAD.U32 R5, RZ, RZ, UR5 ;  /* 0x00000005ff057e24 */ /* 0x000fe2000f8e00ff */
[----:B--2---:R-:W0:Y:S01]  /*0a00*/  @!P0 F2F.F64.F32 R10, R13 ;  /* 0x0000000d000a8310 */ /* 0x004e220000201800 */
[----:B------:R2:W-:Y:S01]  /*0a10*/  STS [R28], R13 ;  /* 0x0000000d1c007388 */ /* 0x0005e20000000800 */
[----:B------:R-:W-:-:S04]  /*0a20*/  ISETP.NE.AND P0, PT, R23, RZ, PT ;  /* 0x000000ff1700720c */ /* 0x000fc80003f05270 */
[----:B-1----:R-:W-:Y:S01]  /*0a30*/  P2R R17, PR, RZ, 0x1 ;  /* 0x00000001ff117803 */ /* 0x002fe20000000000 */
[----:B0---4-:R2:W-:Y:S08]  /*0a40*/  STL.64 [R3+0x18], R10 ;  /* 0x0000180a03007387 */ /* 0x0115f00000100a00 */
[----:B------:R-:W-:-:S07]  /*0a50*/  LEPC R20, `(.L_x_7) ;  /* 0x000000001014794e */ /* 0x000fce0000000000 */
[----:B--2---:R-:W-:Y:S05]  /*0a60*/  CALL.ABS.NOINC R8 ;  /* 0x0000000008007343 */ /* 0x004fea0003c00000 */
.L_x_7:
[----:B------:R-:W-:Y:S01]  /*0a70*/  ISETP.NE.AND P6, PT, R17, RZ, PT ;  /* 0x000000ff1100720c */ /* 0x000fe20003fc5270 */
[----:B------:R-:W-:Y:S01]  /*0a80*/  VIADD R26, R26, 0x1 ;  /* 0x000000011a1a7836 */ /* 0x000fe20000000000 */
[----:B------:R-:W-:Y:S01]  /*0a90*/  IADD3 R25, PT, PT, R25, 0x10, RZ ;  /* 0x0000001019197810 */ /* 0x000fe20007ffe0ff */
[----:B------:R-:W-:-:S10]  /*0aa0*/  VIADD R27, R27, 0x10 ;  /* 0x000000101b1b7836 */ /* 0x000fd40000000000 */
[----:B------:R-:W-:Y:S05]  /*0ab0*/  @P6 BRA `(.L_x_8) ;  /* 0xfffffffc00806947 */ /* 0x000fea000383ffff */
[----:B------:R-:W-:Y:S05]  /*0ac0*/  EXIT ;  /* 0x000000000000794d */ /* 0x000fea0003800000 */
.L_x_9:
[----:B------:R-:W-:-:S00]  /*0ad0*/  BRA `(.L_x_9) ;  /* 0xfffffffc00fc7947 */ /* 0x000fc0000383ffff */
[----:B------:R-:W-:-:S00]  /*0ae0*/  NOP ;  /* 0x0000000000007918 */ /* 0x000fc00000000000 */
        /* <DEDUP_REMOVED lines=9> */
.L_x_10:


//--------------------- .nv.global.init           --------------------------
	.section	.nv.global.init,"aw",@progbits
.nv.global.init:
	.type		$str,@object
	.size		$str,(.L_0 - $str)
$str:
        /*0000*/ 	.byte	0x49, 0x3d, 0x25, 0x64, 0x20, 0x4a, 0x3d, 0x25, 0x64, 0x20, 0x69, 0x3d, 0x25, 0x64, 0x20, 0x6a
        /*0010*/ 	.byte	0x3d, 0x25, 0x64, 0x20, 0x6b, 0x3d, 0x25, 0x64, 0x20, 0x76, 0x3d, 0x25, 0x20, 0x35, 0x2e, 0x32
        /*0020*/ 	.byte	0x66, 0x0a, 0x00
.L_0:


//--------------------- .nv.shared._Z13blockmultiplyPfS_S_i --------------------------
	.section	.nv.shared._Z13blockmultiplyPfS_S_i,"aw",@nobits
	.sectionflags	@""
	.align	4
.nv.shared._Z13blockmultiplyPfS_S_i:
	.zero		2048


//--------------------- .nv.shared.reserved.0     --------------------------
	.section	.nv.shared.reserved.0,"aw",@nobits
	.weak		__nv_reservedSMEM_offset_0_alias
	.size		__nv_reservedSMEM_offset_0_alias, 0, 64
	.other		__nv_reservedSMEM_offset_0_alias,@"STO_CUDA_RESERVED_SHARED STV_DEFAULT"
__nv_reservedSMEM_offset_0_alias:
	.zero		0
	.zero		64


//--------------------- .nv.constant0._Z13blockmultiplyPfS_S_i --------------------------
	.section	.nv.constant0._Z13blockmultiplyPfS_S_i,"a",@progbits
	.sectionflags	@""
	.align	4
.nv.constant0._Z13blockmultiplyPfS_S_i:
	.zero		924


//--------------------- SYMBOLS --------------------------

	.type		.nv.reservedSmem.offset0,@object
	.size		.nv.reservedSmem.offset0,0x4
	.type		.nv.reservedSmem.cap,@object
	.size		.nv.reservedSmem.cap,0x4
	.type		vprintf,@function
